//
// Generated by NVIDIA NVVM Compiler
//
// Compiler Build ID: CL-36424714
// Cuda compilation tools, release 13.0, V13.0.88
// Based on NVVM 20.0.0
//

.version 9.0
.target sm_100
.address_size 64

	// .globl	_Z19kernal_create_tablePmS_S_ii

.visible .entry _Z19kernal_create_tablePmS_S_ii(
	.param .u64 .ptr .align 1 _Z19kernal_create_tablePmS_S_ii_param_0,
	.param .u64 .ptr .align 1 _Z19kernal_create_tablePmS_S_ii_param_1,
	.param .u64 .ptr .align 1 _Z19kernal_create_tablePmS_S_ii_param_2,
	.param .u32 _Z19kernal_create_tablePmS_S_ii_param_3,
	.param .u32 _Z19kernal_create_tablePmS_S_ii_param_4
)
{
	.reg .b32 	%r<8>;
	.reg .b64 	%rd<32>;

	ld.param.u64 	%rd1, [_Z19kernal_create_tablePmS_S_ii_param_0];
	ld.param.u64 	%rd2, [_Z19kernal_create_tablePmS_S_ii_param_1];
	ld.param.u64 	%rd3, [_Z19kernal_create_tablePmS_S_ii_param_2];
	ld.param.u32 	%r1, [_Z19kernal_create_tablePmS_S_ii_param_4];
	cvta.to.global.u64 	%rd4, %rd1;
	cvta.to.global.u64 	%rd5, %rd3;
	cvta.to.global.u64 	%rd6, %rd2;
	mov.u32 	%r2, %tid.x;
	div.u32 	%r3, %r2, %r1;
	mul.lo.s32 	%r4, %r1, %r3;
	sub.s32 	%r5, %r2, %r4;
	mul.wide.u32 	%rd7, %r3, 8;
	add.s64 	%rd8, %rd6, %rd7;
	ld.global.u64 	%rd9, [%rd8];
	mul.wide.u32 	%rd10, %r5, 8;
	add.s64 	%rd11, %rd5, %rd10;
	ld.global.u64 	%rd12, [%rd11];
	and.b64  	%rd13, %rd9, 4294967295;
	shr.u64 	%rd14, %rd9, 32;
	and.b64  	%rd15, %rd12, 4294967295;
	shr.u64 	%rd16, %rd12, 32;
	mul.lo.s64 	%rd17, %rd15, %rd13;
	shr.u64 	%rd18, %rd17, 32;
	mad.lo.s64 	%rd19, %rd15, %rd14, %rd18;
	and.b64  	%rd20, %rd19, 4294967295;
	shr.u64 	%rd21, %rd19, 32;
	mad.lo.s64 	%rd22, %rd16, %rd13, %rd20;
	mad.lo.s64 	%rd23, %rd16, %rd14, %rd21;
	shr.u64 	%rd24, %rd22, 32;
	add.s64 	%rd25, %rd23, %rd24;
	mul.lo.s64 	%rd26, %rd12, %rd9;
	shl.b32 	%r6, %r4, 1;
	cvt.s64.s32 	%rd27, %r6;
	shl.b32 	%r7, %r5, 1;
	cvt.u64.u32 	%rd28, %r7;
	add.s64 	%rd29, %rd28, %rd27;
	shl.b64 	%rd30, %rd29, 3;
	add.s64 	%rd31, %rd4, %rd30;
	st.global.u64 	[%rd31+8], %rd25;
	st.global.u64 	[%rd31], %rd26;
	ret;

}


// ===== COMPILED SASS (sm_100) =====

	.target	sm_100

	.elftype	@"ET_EXEC"


//--------------------- .note.nv.tkinfo           --------------------------
	.section	.note.nv.tkinfo,"",@"SHT_NOTE"
	.sectionflags	@"SHF_NOTE_NV_TKINFO"
	.tkinfo
        /*0018*/ 	.word	0x00000002
        /*0030*/ 	.string	""
        /*0030*/ 	.string	"ptxas"
        /*0030*/ 	.string	"Cuda compilation tools, release 13.0, V13.0.88"
        /*0030*/ 	.string	"Build cuda_13.0.r13.0/compiler.36424714_0"
        /*0030*/ 	.string	"-arch sm_100 -m 64 "



//--------------------- .note.nv.cuinfo           --------------------------
	.section	.note.nv.cuinfo,"",@"SHT_NOTE"
	.sectionflags	@"SHF_NOTE_NV_CUINFO"
        /*0018*/ 	.short	0x0002
        /*001a*/ 	.short	0x0064
        /*001c*/ 	.short	0x0082
	.zero		2


//--------------------- .nv.info                  --------------------------
	.section	.nv.info,"",@"SHT_CUDA_INFO"
	.align	4


	//----- nvinfo : EIATTR_REGCOUNT
	.align		4
        /*0000*/ 	.byte	0x04, 0x2f
        /*0002*/ 	.short	(.L_1 - .L_0)
	.align		4
.L_0:
        /*0004*/ 	.word	index@(_Z19kernal_create_tablePmS_S_ii)
        /*0008*/ 	.word	0x00000010


	//----- nvinfo : EIATTR_FRAME_SIZE
	.align		4
.L_1:
        /*000c*/ 	.byte	0x04, 0x11
        /*000e*/ 	.short	(.L_3 - .L_2)
	.align		4
.L_2:
        /*0010*/ 	.word	index@(_Z19kernal_create_tablePmS_S_ii)
        /*0014*/ 	.word	0x00000000


	//----- nvinfo : EIATTR_MIN_STACK_SIZE
	.align		4
.L_3:
        /*0018*/ 	.byte	0x04, 0x12
        /*001a*/ 	.short	(.L_5 - .L_4)
	.align		4
.L_4:
        /*001c*/ 	.word	index@(_Z19kernal_create_tablePmS_S_ii)
        /*0020*/ 	.word	0x00000000
.L_5:


//--------------------- .nv.compat                --------------------------
	.section	.nv.compat,"",@"SHT_CUDA_COMPAT_INFO"
	.align	4
        /*0000*/ 	.byte	0x02, 0x09, 0x00, 0x00, 0x02, 0x02, 0x01, 0x00, 0x02, 0x05, 0x05, 0x00, 0x03, 0x07, 0x01, 0x01
        /*0010*/ 	.byte	0x02, 0x03, 0x00, 0x00, 0x02, 0x06, 0x01, 0x00, 0x04, 0x0b, 0x08, 0x00, 0x09, 0x00, 0x00, 0x00
        /*0020*/ 	.byte	0x00, 0x00, 0x00, 0x00


//--------------------- .nv.info._Z19kernal_create_tablePmS_S_ii --------------------------
	.section	.nv.info._Z19kernal_create_tablePmS_S_ii,"",@"SHT_CUDA_INFO"
	.sectionflags	@""
	.align	4


	//----- nvinfo : EIATTR_CUDA_API_VERSION
	.align		4
        /*0000*/ 	.byte	0x04, 0x37
        /*0002*/ 	.short	(.L_7 - .L_6)
.L_6:
        /*0004*/ 	.word	0x00000082


	//----- nvinfo : EIATTR_KPARAM_INFO
	.align		4
.L_7:
        /*0008*/ 	.byte	0x04, 0x17
        /*000a*/ 	.short	(.L_9 - .L_8)
.L_8:
        /*000c*/ 	.word	0x00000000
        /*0010*/ 	.short	0x0004
        /*0012*/ 	.short	0x001c
        /*0014*/ 	.byte	0x00, 0xf0, 0x11, 0x00


	//----- nvinfo : EIATTR_KPARAM_INFO
	.align		4
.L_9:
        /*0018*/ 	.byte	0x04, 0x17
        /*001a*/ 	.short	(.L_11 - .L_10)
.L_10:
        /*001c*/ 	.word	0x00000000
        /*0020*/ 	.short	0x0003
        /*0022*/ 	.short	0x0018
        /*0024*/ 	.byte	0x00, 0xf0, 0x11, 0x00


	//----- nvinfo : EIATTR_KPARAM_INFO
	.align		4
.L_11:
        /*0028*/ 	.byte	0x04, 0x17
        /*002a*/ 	.short	(.L_13 - .L_12)
.L_12:
        /*002c*/ 	.word	0x00000000
        /*0030*/ 	.short	0x0002
        /*0032*/ 	.short	0x0010
        /*0034*/ 	.byte	0x00, 0xf5, 0x21, 0x00


	//----- nvinfo : EIATTR_KPARAM_INFO
	.align		4
.L_13:
        /*0038*/ 	.byte	0x04, 0x17
        /*003a*/ 	.short	(.L_15 - .L_14)
.L_14:
        /*003c*/ 	.word	0x00000000
        /*0040*/ 	.short	0x0001
        /*0042*/ 	.short	0x0008
        /*0044*/ 	.byte	0x00, 0xf5, 0x21, 0x00


	//----- nvinfo : EIATTR_KPARAM_INFO
	.align		4
.L_15:
        /*0048*/ 	.byte	0x04, 0x17
        /*004a*/ 	.short	(.L_17 - .L_16)
.L_16:
        /*004c*/ 	.word	0x00000000
        /*0050*/ 	.short	0x0000
        /*0052*/ 	.short	0x0000
        /*0054*/ 	.byte	0x00, 0xf5, 0x21, 0x00


	//----- nvinfo : EIATTR_SPARSE_MMA_MASK
	.align		4
.L_17:
        /*0058*/ 	.byte	0x03, 0x50
        /*005a*/ 	.short	0x0000


	//----- nvinfo : EIATTR_MAXREG_COUNT
	.align		4
        /*005c*/ 	.byte	0x03, 0x1b
        /*005e*/ 	.short	0x00ff


	//----- nvinfo : EIATTR_MERCURY_ISA_VERSION
	.align		4
        /*0060*/ 	.byte	0x03, 0x5f
        /*0062*/ 	.short	0x0101


	//----- nvinfo : EIATTR_VRC_CTA_INIT_COUNT
	.align		4
        /*0064*/ 	.byte	0x02, 0x4a
	.zero		1
	.zero		1


	//----- nvinfo : EIATTR_EXIT_INSTR_OFFSETS
	.align		4
        /*0068*/ 	.byte	0x04, 0x1c
        /*006a*/ 	.short	(.L_19 - .L_18)


	//   ....[0]....
.L_18:
        /*006c*/ 	.word	0x00000360


	//----- nvinfo : EIATTR_CBANK_PARAM_SIZE
	.align		4
.L_19:
        /*0070*/ 	.byte	0x03, 0x19
        /*0072*/ 	.short	0x0020


	//----- nvinfo : EIATTR_PARAM_CBANK
	.align		4
        /*0074*/ 	.byte	0x04, 0x0a
        /*0076*/ 	.short	(.L_21 - .L_20)
	.align		4
.L_20:
        /*0078*/ 	.word	index@(.nv.constant0._Z19kernal_create_tablePmS_S_ii)
        /*007c*/ 	.short	0x0380
        /*007e*/ 	.short	0x0020


	//----- nvinfo : EIATTR_SW_WAR
	.align		4
.L_21:
        /*0080*/ 	.byte	0x04, 0x36
        /*0082*/ 	.short	(.L_23 - .L_22)
.L_22:
        /*0084*/ 	.word	0x00000008
.L_23:


//--------------------- .nv.callgraph             --------------------------
	.section	.nv.callgraph,"",@"SHT_CUDA_CALLGRAPH"
	.align	4
	.sectionentsize	8
	.align		4
        /*0000*/ 	.word	0x00000000
	.align		4
        /*0004*/ 	.word	0xffffffff
	.align		4
        /*0008*/ 	.word	0x00000000
	.align		4
        /*000c*/ 	.word	0xfffffffe
	.align		4
        /*0010*/ 	.word	0x00000000
	.align		4
        /*0014*/ 	.word	0xfffffffd
	.align		4
        /*0018*/ 	.word	0x00000000
	.align		4
        /*001c*/ 	.word	0xfffffffc


//--------------------- .text._Z19kernal_create_tablePmS_S_ii --------------------------
	.section	.text._Z19kernal_create_tablePmS_S_ii,"ax",@progbits
	.align	128
        .global         _Z19kernal_create_tablePmS_S_ii
        .type           _Z19kernal_create_tablePmS_S_ii,@function
        .size           _Z19kernal_create_tablePmS_S_ii,(.L_x_1 - _Z19kernal_create_tablePmS_S_ii)
        .other          _Z19kernal_create_tablePmS_S_ii,@"STO_CUDA_ENTRY STV_DEFAULT"
_Z19kernal_create_tablePmS_S_ii:
.text._Z19kernal_create_tablePmS_S_ii:
[----:B------:R-:W-:Y:S01]  /*0000*/  LDC R1, c[0x0][0x37c] ;  /* 0x0000df00ff017b82 */ /* 0x000fe20000000800 */
[----:B------:R-:W0:Y:S01]  /*0010*/  LDCU UR4, c[0x0][0x39c] ;  /* 0x00007380ff0477ac */ /* 0x000e220008000800 */
[----:B------:R-:W1:Y:S06]  /*0020*/  S2R R11, SR_TID.X ;  /* 0x00000000000b7919 */ /* 0x000e6c0000002100 */
[----:B------:R-:W2:Y:S01]  /*0030*/  LDC.64 R6, c[0x0][0x390] ;  /* 0x0000e400ff067b82 */ /* 0x000ea20000000a00 */
[----:B------:R-:W3:Y:S01]  /*0040*/  LDCU.64 UR6, c[0x0][0x358] ;  /* 0x00006b00ff0677ac */ /* 0x000ee20008000a00 */
[----:B------:R-:W4:Y:S01]  /*0050*/  LDCU.64 UR8, c[0x0][0x380] ;  /* 0x00007000ff0877ac */ /* 0x000f220008000a00 */
[----:B0-----:R-:W0:Y:S01]  /*0060*/  I2F.U32.RP R0, UR4 ;  /* 0x0000000400007d06 */ /* 0x001e220008209000 */
[----:B------:R-:W-:-:S07]  /*0070*/  ISETP.NE.U32.AND P2, PT, RZ, UR4, PT ;  /* 0x00000004ff007c0c */ /* 0x000fce000bf45070 */
[----:B0-----:R-:W0:Y:S02]  /*0080*/  MUFU.RCP R0, R0 ;  /* 0x0000000000007308 */ /* 0x001e240000001000 */
[----:B0-----:R-:W-:-:S06]  /*0090*/  IADD3 R2, PT, PT, R0, 0xffffffe, RZ ;  /* 0x0ffffffe00027810 */ /* 0x001fcc0007ffe0ff */
[----:B------:R0:W5:Y:S02]  /*00a0*/  F2I.FTZ.U32.TRUNC.NTZ R3, R2 ;  /* 0x0000000200037305 */ /* 0x000164000021f000 */
[----:B0-----:R-:W-:Y:S02]  /*00b0*/  HFMA2 R2, -RZ, RZ, 0, 0 ;  /* 0x00000000ff027431 */ /* 0x001fe400000001ff */
[----:B-----5:R-:W-:-:S04]  /*00c0*/  IMAD.MOV R5, RZ, RZ, -R3 ;  /* 0x000000ffff057224 */ /* 0x020fc800078e0a03 */
[----:B------:R-:W-:-:S04]  /*00d0*/  IMAD R5, R5, UR4, RZ ;  /* 0x0000000405057c24 */ /* 0x000fc8000f8e02ff */
[----:B------:R-:W-:-:S06]  /*00e0*/  IMAD.HI.U32 R3, R3, R5, R2 ;  /* 0x0000000503037227 */ /* 0x000fcc00078e0002 */
[----:B-1----:R-:W-:-:S04]  /*00f0*/  IMAD.HI.U32 R3, R3, R11, RZ ;  /* 0x0000000b03037227 */ /* 0x002fc800078e00ff */
[----:B------:R-:W-:-:S04]  /*0100*/  IMAD.MOV R4, RZ, RZ, -R3 ;  /* 0x000000ffff047224 */ /* 0x000fc800078e0a03 */
[----:B------:R-:W-:Y:S02]  /*0110*/  IMAD R0, R4, UR4, R11 ;  /* 0x0000000404007c24 */ /* 0x000fe4000f8e020b */
[----:B------:R-:W0:Y:S03]  /*0120*/  LDC.64 R4, c[0x0][0x388] ;  /* 0x0000e200ff047b82 */ /* 0x000e260000000a00 */
[----:B------:R-:W-:-:S13]  /*0130*/  ISETP.GE.U32.AND P0, PT, R0, UR4, PT ;  /* 0x0000000400007c0c */ /* 0x000fda000bf06070 */
[----:B------:R-:W-:Y:S01]  /*0140*/  @P0 IADD3 R0, PT, PT, R0, -UR4, RZ ;  /* 0x8000000400000c10 */ /* 0x000fe2000fffe0ff */
[----:B------:R-:W-:-:S03]  /*0150*/  @P0 VIADD R3, R3, 0x1 ;  /* 0x0000000103030836 */ /* 0x000fc60000000000 */
[----:B------:R-:W-:-:S13]  /*0160*/  ISETP.GE.U32.AND P1, PT, R0, UR4, PT ;  /* 0x0000000400007c0c */ /* 0x000fda000bf26070 */
[----:B------:R-:W-:Y:S02]  /*0170*/  @P1 IADD3 R3, PT, PT, R3, 0x1, RZ ;  /* 0x0000000103031810 */ /* 0x000fe40007ffe0ff */
[----:B------:R-:W-:-:S05]  /*0180*/  @!P2 LOP3.LUT R3, RZ, UR4, RZ, 0x33, !PT ;  /* 0x00000004ff03ac12 */ /* 0x000fca000f8e33ff */
[C---:B------:R-:W-:Y:S02]  /*0190*/  IMAD R0, R3.reuse, UR4, RZ ;  /* 0x0000000403007c24 */ /* 0x040fe4000f8e02ff */
[----:B0-----:R-:W-:-:S04]  /*01a0*/  IMAD.WIDE.U32 R4, R3, 0x8, R4 ;  /* 0x0000000803047825 */ /* 0x001fc800078e0004 */
[----:B------:R-:W-:Y:S02]  /*01b0*/  IMAD.IADD R11, R11, 0x1, -R0 ;  /* 0x000000010b0b7824 */ /* 0x000fe400078e0a00 */
[----:B---3--:R-:W3:Y:S02]  /*01c0*/  LDG.E.64 R4, desc[UR6][R4.64] ;  /* 0x0000000604047981 */ /* 0x008ee4000c1e1b00 */
[----:B--2---:R-:W-:-:S06]  /*01d0*/  IMAD.WIDE.U32 R6, R11, 0x8, R6 ;  /* 0x000000080b067825 */ /* 0x004fcc00078e0006 */
[----:B------:R-:W3:Y:S01]  /*01e0*/  LDG.E.64 R6, desc[UR6][R6.64] ;  /* 0x0000000606067981 */ /* 0x000ee2000c1e1b00 */
[----:B------:R-:W-:Y:S01]  /*01f0*/  HFMA2 R9, -RZ, RZ, 0, 0 ;  /* 0x00000000ff097431 */ /* 0x000fe200000001ff */
[----:B------:R-:W-:Y:S01]  /*0200*/  UMOV UR4, URZ ;  /* 0x000000ff00047c82 */ /* 0x000fe20008000000 */
[----:B------:R-:W-:Y:S02]  /*0210*/  IMAD.SHL.U32 R0, R0, 0x2, RZ ;  /* 0x0000000200007824 */ /* 0x000fe400078e00ff */
[----:B---3--:R-:W-:-:S05]  /*0220*/  IMAD.WIDE.U32 R2, R6, R4, RZ ;  /* 0x0000000406027225 */ /* 0x008fca00078e00ff */
[----:B------:R-:W-:-:S05]  /*0230*/  IADD3 R8, PT, PT, R3, UR4, RZ ;  /* 0x0000000403087c10 */ /* 0x000fca000fffe0ff */
[----:B------:R-:W-:-:S05]  /*0240*/  IMAD.WIDE.U32 R8, R5, R6, R8 ;  /* 0x0000000605087225 */ /* 0x000fca00078e0008 */
[----:B------:R-:W-:Y:S02]  /*0250*/  IADD3 R10, PT, PT, R9, UR4, RZ ;  /* 0x00000004090a7c10 */ /* 0x000fe4000fffe0ff */
[----:B------:R-:W-:Y:S01]  /*0260*/  MOV R9, RZ ;  /* 0x000000ff00097202 */ /* 0x000fe20000000f00 */
[----:B------:R-:W-:Y:S02]  /*0270*/  IMAD R13, R7, R4, RZ ;  /* 0x00000004070d7224 */ /* 0x000fe400078e02ff */
[----:B------:R-:W-:Y:S01]  /*0280*/  IMAD.HI.U32 R9, R4, R7, R8 ;  /* 0x0000000704097227 */ /* 0x000fe200078e0008 */
[----:B------:R-:W-:-:S03]  /*0290*/  LEA R8, P0, R11, R0, 0x1 ;  /* 0x000000000b087211 */ /* 0x000fc600078008ff */
[----:B------:R-:W-:Y:S02]  /*02a0*/  IMAD.MOV.U32 R11, RZ, RZ, RZ ;  /* 0x000000ffff0b7224 */ /* 0x000fe400078e00ff */
[----:B------:R-:W-:Y:S01]  /*02b0*/  IMAD R13, R5, R6, R13 ;  /* 0x00000006050d7224 */ /* 0x000fe200078e020d */
[----:B------:R-:W-:Y:S01]  /*02c0*/  IADD3 R9, PT, PT, R9, UR4, RZ ;  /* 0x0000000409097c10 */ /* 0x000fe2000fffe0ff */
[----:B------:R-:W-:Y:S01]  /*02d0*/  IMAD.WIDE.U32 R6, R5, R7, R10 ;  /* 0x0000000705067225 */ /* 0x000fe200078e000a */
[----:B------:R-:W-:Y:S02]  /*02e0*/  LEA.HI.X.SX32 R5, R0, RZ, 0x1, P0 ;  /* 0x000000ff00057211 */ /* 0x000fe400000f0eff */
[C---:B----4-:R-:W-:Y:S02]  /*02f0*/  LEA R4, P1, R8.reuse, UR8, 0x3 ;  /* 0x0000000808047c11 */ /* 0x050fe4000f8218ff */
[----:B------:R-:W-:Y:S02]  /*0300*/  IADD3 R6, P0, PT, R9, R6, RZ ;  /* 0x0000000609067210 */ /* 0x000fe40007f1e0ff */
[----:B------:R-:W-:-:S02]  /*0310*/  LEA.HI.X R5, R8, UR9, R5, 0x3, P1 ;  /* 0x0000000908057c11 */ /* 0x000fc400088f1c05 */
[----:B------:R-:W-:Y:S02]  /*0320*/  IADD3 R3, PT, PT, R3, R13, RZ ;  /* 0x0000000d03037210 */ /* 0x000fe40007ffe0ff */
[----:B------:R-:W-:-:S03]  /*0330*/  IADD3.X R7, PT, PT, R7, UR4, RZ, P0, !PT ;  /* 0x0000000407077c10 */ /* 0x000fc600087fe4ff */
[----:B------:R-:W-:Y:S04]  /*0340*/  STG.E.64 desc[UR6][R4.64], R2 ;  /* 0x0000000204007986 */ /* 0x000fe8000c101b06 */
[----:B------:R-:W-:Y:S01]  /*0350*/  STG.E.64 desc[UR6][R4.64+0x8], R6 ;  /* 0x0000080604007986 */ /* 0x000fe2000c101b06 */
[----:B------:R-:W-:Y:S05]  /*0360*/  EXIT ;  /* 0x000000000000794d */ /* 0x000fea0003800000 */
.L_x_0:
[----:B------:R-:W-:-:S00]  /*0370*/  BRA `(.L_x_0) ;  /* 0xfffffffc00fc7947 */ /* 0x000fc0000383ffff */
[----:B------:R-:W-:-:S00]  /*0380*/  NOP ;  /* 0x0000000000007918 */ /* 0x000fc00000000000 */
[----:B------:R-:W-:-:S00]  /*0390*/  NOP ;  /* 0x0000000000007918 */ /* 0x000fc00000000000 */
[----:B------:R-:W-:-:S00]  /*03a0*/  NOP ;  /* 0x0000000000007918 */ /* 0x000fc00000000000 */
[----:B------:R-:W-:-:S00]  /*03b0*/  NOP ;  /* 0x0000000000007918 */ /* 0x000fc00000000000 */
[----:B------:R-:W-:-:S00]  /*03c0*/  NOP ;  /* 0x0000000000007918 */ /* 0x000fc00000000000 */
[----:B------:R-:W-:-:S00]  /*03d0*/  NOP ;  /* 0x0000000000007918 */ /* 0x000fc00000000000 */
[----:B------:R-:W-:-:S00]  /*03e0*/  NOP ;  /* 0x0000000000007918 */ /* 0x000fc00000000000 */
[----:B------:R-:W-:-:S00]  /*03f0*/  NOP ;  /* 0x0000000000007918 */ /* 0x000fc00000000000 */
.L_x_1:


//--------------------- .nv.shared.reserved.0     --------------------------
	.section	.nv.shared.reserved.0,"aw",@nobits
	.weak		__nv_reservedSMEM_offset_0_alias
	.size		__nv_reservedSMEM_offset_0_alias, 0, 64
	.other		__nv_reservedSMEM_offset_0_alias,@"STO_CUDA_RESERVED_SHARED STV_DEFAULT"
__nv_reservedSMEM_offset_0_alias:
	.zero		0
	.zero		64


//--------------------- .nv.constant0._Z19kernal_create_tablePmS_S_ii --------------------------
	.section	.nv.constant0._Z19kernal_create_tablePmS_S_ii,"a",@progbits
	.sectionflags	@""
	.align	4
.nv.constant0._Z19kernal_create_tablePmS_S_ii:
	.zero		928


//--------------------- SYMBOLS --------------------------

	.type		.nv.reservedSmem.offset0,@object
	.size		.nv.reservedSmem.offset0,0x4
